//
// Generated by NVIDIA NVVM Compiler
//
// Compiler Build ID: CL-36424714
// Cuda compilation tools, release 13.0, V13.0.88
// Based on NVVM 20.0.0
//

.version 9.0
.target sm_100
.address_size 64

	// .globl	_Z12fillWithOnesPii

.visible .entry _Z12fillWithOnesPii(
	.param .u64 .ptr .align 1 _Z12fillWithOnesPii_param_0,
	.param .u32 _Z12fillWithOnesPii_param_1
)
{
	.reg .pred 	%p<2>;
	.reg .b32 	%r<4>;
	.reg .b64 	%rd<5>;

	ld.param.u64 	%rd1, [_Z12fillWithOnesPii_param_0];
	ld.param.u32 	%r2, [_Z12fillWithOnesPii_param_1];
	mov.u32 	%r1, %tid.x;
	setp.ge.u32 	%p1, %r1, %r2;
	@%p1 bra 	$L__BB0_2;
	cvta.to.global.u64 	%rd2, %rd1;
	mul.wide.u32 	%rd3, %r1, 4;
	add.s64 	%rd4, %rd2, %rd3;
	mov.b32 	%r3, 1;
	st.global.u32 	[%rd4], %r3;
$L__BB0_2:
	ret;

}


// ===== COMPILED SASS (sm_100) =====

	.target	sm_100

	.elftype	@"ET_EXEC"


//--------------------- .note.nv.tkinfo           --------------------------
	.section	.note.nv.tkinfo,"",@"SHT_NOTE"
	.sectionflags	@"SHF_NOTE_NV_TKINFO"
	.tkinfo
        /*0018*/ 	.word	0x00000002
        /*0030*/ 	.string	""
        /*0030*/ 	.string	"ptxas"
        /*0030*/ 	.string	"Cuda compilation tools, release 13.0, V13.0.88"
        /*0030*/ 	.string	"Build cuda_13.0.r13.0/compiler.36424714_0"
        /*0030*/ 	.string	"-arch sm_100 -m 64 "



//--------------------- .note.nv.cuinfo           --------------------------
	.section	.note.nv.cuinfo,"",@"SHT_NOTE"
	.sectionflags	@"SHF_NOTE_NV_CUINFO"
        /*0018*/ 	.short	0x0002
        /*001a*/ 	.short	0x0064
        /*001c*/ 	.short	0x0082
	.zero		2


//--------------------- .nv.info                  --------------------------
	.section	.nv.info,"",@"SHT_CUDA_INFO"
	.align	4


	//----- nvinfo : EIATTR_REGCOUNT
	.align		4
        /*0000*/ 	.byte	0x04, 0x2f
        /*0002*/ 	.short	(.L_1 - .L_0)
	.align		4
.L_0:
        /*0004*/ 	.word	index@(_Z12fillWithOnesPii)
        /*0008*/ 	.word	0x0000000a


	//----- nvinfo : EIATTR_FRAME_SIZE
	.align		4
.L_1:
        /*000c*/ 	.byte	0x04, 0x11
        /*000e*/ 	.short	(.L_3 - .L_2)
	.align		4
.L_2:
        /*0010*/ 	.word	index@(_Z12fillWithOnesPii)
        /*0014*/ 	.word	0x00000000


	//----- nvinfo : EIATTR_MIN_STACK_SIZE
	.align		4
.L_3:
        /*0018*/ 	.byte	0x04, 0x12
        /*001a*/ 	.short	(.L_5 - .L_4)
	.align		4
.L_4:
        /*001c*/ 	.word	index@(_Z12fillWithOnesPii)
        /*0020*/ 	.word	0x00000000
.L_5:


//--------------------- .nv.compat                --------------------------
	.section	.nv.compat,"",@"SHT_CUDA_COMPAT_INFO"
	.align	4
        /*0000*/ 	.byte	0x02, 0x09, 0x00, 0x00, 0x02, 0x02, 0x01, 0x00, 0x02, 0x05, 0x05, 0x00, 0x03, 0x07, 0x01, 0x01
        /*0010*/ 	.byte	0x02, 0x03, 0x00, 0x00, 0x02, 0x06, 0x01, 0x00, 0x04, 0x0b, 0x08, 0x00, 0x09, 0x00, 0x00, 0x00
        /*0020*/ 	.byte	0x00, 0x00, 0x00, 0x00


//--------------------- .nv.info._Z12fillWithOnesPii --------------------------
	.section	.nv.info._Z12fillWithOnesPii,"",@"SHT_CUDA_INFO"
	.sectionflags	@""
	.align	4


	//----- nvinfo : EIATTR_CUDA_API_VERSION
	.align		4
        /*0000*/ 	.byte	0x04, 0x37
        /*0002*/ 	.short	(.L_7 - .L_6)
.L_6:
        /*0004*/ 	.word	0x00000082


	//----- nvinfo : EIATTR_KPARAM_INFO
	.align		4
.L_7:
        /*0008*/ 	.byte	0x04, 0x17
        /*000a*/ 	.short	(.L_9 - .L_8)
.L_8:
        /*000c*/ 	.word	0x00000000
        /*0010*/ 	.short	0x0001
        /*0012*/ 	.short	0x0008
        /*0014*/ 	.byte	0x00, 0xf0, 0x11, 0x00


	//----- nvinfo : EIATTR_KPARAM_INFO
	.align		4
.L_9:
        /*0018*/ 	.byte	0x04, 0x17
        /*001a*/ 	.short	(.L_11 - .L_10)
.L_10:
        /*001c*/ 	.word	0x00000000
        /*0020*/ 	.short	0x0000
        /*0022*/ 	.short	0x0000
        /*0024*/ 	.byte	0x00, 0xf5, 0x21, 0x00


	//----- nvinfo : EIATTR_SPARSE_MMA_MASK
	.align		4
.L_11:
        /*0028*/ 	.byte	0x03, 0x50
        /*002a*/ 	.short	0x0000


	//----- nvinfo : EIATTR_MAXREG_COUNT
	.align		4
        /*002c*/ 	.byte	0x03, 0x1b
        /*002e*/ 	.short	0x00ff


	//----- nvinfo : EIATTR_MERCURY_ISA_VERSION
	.align		4
        /*0030*/ 	.byte	0x03, 0x5f
        /*0032*/ 	.short	0x0101


	//----- nvinfo : EIATTR_VRC_CTA_INIT_COUNT
	.align		4
        /*0034*/ 	.byte	0x02, 0x4a
	.zero		1
	.zero		1


	//----- nvinfo : EIATTR_EXIT_INSTR_OFFSETS
	.align		4
        /*0038*/ 	.byte	0x04, 0x1c
        /*003a*/ 	.short	(.L_13 - .L_12)


	//   ....[0]....
.L_12:
        /*003c*/ 	.word	0x00000040


	//   ....[1]....
        /*0040*/ 	.word	0x000000a0


	//----- nvinfo : EIATTR_CBANK_PARAM_SIZE
	.align		4
.L_13:
        /*0044*/ 	.byte	0x03, 0x19
        /*0046*/ 	.short	0x000c


	//----- nvinfo : EIATTR_PARAM_CBANK
	.align		4
        /*0048*/ 	.byte	0x04, 0x0a
        /*004a*/ 	.short	(.L_15 - .L_14)
	.align		4
.L_14:
        /*004c*/ 	.word	index@(.nv.constant0._Z12fillWithOnesPii)
        /*0050*/ 	.short	0x0380
        /*0052*/ 	.short	0x000c


	//----- nvinfo : EIATTR_SW_WAR
	.align		4
.L_15:
        /*0054*/ 	.byte	0x04, 0x36
        /*0056*/ 	.short	(.L_17 - .L_16)
.L_16:
        /*0058*/ 	.word	0x00000008
.L_17:


//--------------------- .nv.callgraph             --------------------------
	.section	.nv.callgraph,"",@"SHT_CUDA_CALLGRAPH"
	.align	4
	.sectionentsize	8
	.align		4
        /*0000*/ 	.word	0x00000000
	.align		4
        /*0004*/ 	.word	0xffffffff
	.align		4
        /*0008*/ 	.word	0x00000000
	.align		4
        /*000c*/ 	.word	0xfffffffe
	.align		4
        /*0010*/ 	.word	0x00000000
	.align		4
        /*0014*/ 	.word	0xfffffffd
	.align		4
        /*0018*/ 	.word	0x00000000
	.align		4
        /*001c*/ 	.word	0xfffffffc


//--------------------- .text._Z12fillWithOnesPii --------------------------
	.section	.text._Z12fillWithOnesPii,"ax",@progbits
	.align	128
        .global         _Z12fillWithOnesPii
        .type           _Z12fillWithOnesPii,@function
        .size           _Z12fillWithOnesPii,(.L_x_1 - _Z12fillWithOnesPii)
        .other          _Z12fillWithOnesPii,@"STO_CUDA_ENTRY STV_DEFAULT"
_Z12fillWithOnesPii:
.text._Z12fillWithOnesPii:
[----:B------:R-:W-:Y:S01]  /*0000*/  LDC R1, c[0x0][0x37c] ;  /* 0x0000df00ff017b82 */ /* 0x000fe20000000800 */
[----:B------:R-:W0:Y:S01]  /*0010*/  S2R R5, SR_TID.X ;  /* 0x0000000000057919 */ /* 0x000e220000002100 */
[----:B------:R-:W0:Y:S02]  /*0020*/  LDCU UR4, c[0x0][0x388] ;  /* 0x00007100ff0477ac */ /* 0x000e240008000800 */
[----:B0-----:R-:W-:-:S13]  /*0030*/  ISETP.GE.U32.AND P0, PT, R5, UR4, PT ;  /* 0x0000000405007c0c */ /* 0x001fda000bf06070 */
[----:B------:R-:W-:Y:S05]  /*0040*/  @P0 EXIT ;  /* 0x000000000000094d */ /* 0x000fea0003800000 */
[----:B------:R-:W0:Y:S01]  /*0050*/  LDC.64 R2, c[0x0][0x380] ;  /* 0x0000e000ff027b82 */ /* 0x000e220000000a00 */
[----:B------:R-:W1:Y:S01]  /*0060*/  LDCU.64 UR4, c[0x0][0x358] ;  /* 0x00006b00ff0477ac */ /* 0x000e620008000a00 */
[----:B------:R-:W-:Y:S02]  /*0070*/  HFMA2 R7, -RZ, RZ, 0, 5.9604644775390625e-08 ;  /* 0x00000001ff077431 */ /* 0x000fe400000001ff */
[----:B0-----:R-:W-:-:S05]  /*0080*/  IMAD.WIDE.U32 R2, R5, 0x4, R2 ;  /* 0x0000000405027825 */ /* 0x001fca00078e0002 */
[----:B-1----:R-:W-:Y:S01]  /*0090*/  STG.E desc[UR4][R2.64], R7 ;  /* 0x0000000702007986 */ /* 0x002fe2000c101904 */
[----:B------:R-:W-:Y:S05]  /*00a0*/  EXIT ;  /* 0x000000000000794d */ /* 0x000fea0003800000 */
.L_x_0:
[----:B------:R-:W-:-:S00]  /*00b0*/  BRA `(.L_x_0) ;  /* 0xfffffffc00fc7947 */ /* 0x000fc0000383ffff */
[----:B------:R-:W-:-:S00]  /*00c0*/  NOP ;  /* 0x0000000000007918 */ /* 0x000fc00000000000 */
        /* <DEDUP_REMOVED lines=11> */
.L_x_1:


//--------------------- .nv.shared.reserved.0     --------------------------
	.section	.nv.shared.reserved.0,"aw",@nobits
	.weak		__nv_reservedSMEM_offset_0_alias
	.size		__nv_reservedSMEM_offset_0_alias, 0, 64
	.other		__nv_reservedSMEM_offset_0_alias,@"STO_CUDA_RESERVED_SHARED STV_DEFAULT"
__nv_reservedSMEM_offset_0_alias:
	.zero		0
	.zero		64


//--------------------- .nv.constant0._Z12fillWithOnesPii --------------------------
	.section	.nv.constant0._Z12fillWithOnesPii,"a",@progbits
	.sectionflags	@""
	.align	4
.nv.constant0._Z12fillWithOnesPii:
	.zero		908


//--------------------- SYMBOLS --------------------------

	.type		.nv.reservedSmem.offset0,@object
	.size		.nv.reservedSmem.offset0,0x4
